	.headerflags	@"EF_CUDA_TEXMODE_UNIFIED EF_CUDA_64BIT_ADDRESS EF_CUDA_ACCELERATORS EF_CUDA_SM90 EF_CUDA_VIRTUAL_SM(EF_CUDA_SM90)"
	.elftype	@"ET_EXEC"


//--------------------- .nv.info                  --------------------------
	.section	.nv.info,"",@"SHT_CUDA_INFO"
	.align	4


	//----- nvinfo : EIATTR_REGCOUNT
	.align		4
        /*0000*/ 	.byte	0x04, 0x2f
        /*0002*/ 	.short	(.L_1 - .L_0)
	.align		4
.L_0:
        /*0004*/ 	.word	index@(triton_poi_fused__to_copy_40)
        /*0008*/ 	.word	0x0000000a


	//----- nvinfo : EIATTR_MIN_STACK_SIZE
	.align		4
.L_1:
        /*000c*/ 	.byte	0x04, 0x12
        /*000e*/ 	.short	(.L_3 - .L_2)
	.align		4
.L_2:
        /*0010*/ 	.word	index@(triton_poi_fused__to_copy_40)
        /*0014*/ 	.word	0x00000000


	//----- nvinfo : EIATTR_FRAME_SIZE
	.align		4
.L_3:
        /*0018*/ 	.byte	0x04, 0x11
        /*001a*/ 	.short	(.L_5 - .L_4)
	.align		4
.L_4:
        /*001c*/ 	.word	index@(triton_poi_fused__to_copy_40)
        /*0020*/ 	.word	0x00000000


	//----- nvinfo : EIATTR_MIN_STACK_SIZE
	.align		4
.L_5:
        /*0024*/ 	.byte	0x04, 0x12
        /*0026*/ 	.short	(.L_7 - .L_6)
	.align		4
.L_6:
        /*0028*/ 	.word	index@(triton_poi_fused__to_copy_40)
        /*002c*/ 	.word	0x00000000
.L_7:


//--------------------- .nv.info.triton_poi_fused__to_copy_40 --------------------------
	.section	.nv.info.triton_poi_fused__to_copy_40,"",@"SHT_CUDA_INFO"
	.sectionflags	@""
	.align	4


	//----- nvinfo : EIATTR_CUDA_API_VERSION
	.align		4
        /*0000*/ 	.byte	0x04, 0x37
        /*0002*/ 	.short	(.L_9 - .L_8)
.L_8:
        /*0004*/ 	.word	0x0000007c


	//----- nvinfo : EIATTR_KPARAM_INFO
	.align		4
.L_9:
        /*0008*/ 	.byte	0x04, 0x17
        /*000a*/ 	.short	(.L_11 - .L_10)
.L_10:
        /*000c*/ 	.word	0x00000000
        /*0010*/ 	.short	0x0001
        /*0012*/ 	.short	0x0008
        /*0014*/ 	.byte	0x00, 0xf0, 0x11, 0x00


	//----- nvinfo : EIATTR_KPARAM_INFO
	.align		4
.L_11:
        /*0018*/ 	.byte	0x04, 0x17
        /*001a*/ 	.short	(.L_13 - .L_12)
.L_12:
        /*001c*/ 	.word	0x00000000
        /*0020*/ 	.short	0x0000
        /*0022*/ 	.short	0x0000
        /*0024*/ 	.byte	0x00, 0xf4, 0x21, 0x00


	//----- nvinfo : EIATTR_SPARSE_MMA_MASK
	.align		4
.L_13:
        /*0028*/ 	.byte	0x03, 0x50
        /*002a*/ 	.short	0x0000


	//----- nvinfo : EIATTR_MAXREG_COUNT
	.align		4
        /*002c*/ 	.byte	0x03, 0x1b
        /*002e*/ 	.short	0x00ff


	//----- nvinfo : EIATTR_EXIT_INSTR_OFFSETS
	.align		4
        /*0030*/ 	.byte	0x04, 0x1c
        /*0032*/ 	.short	(.L_15 - .L_14)


	//   ....[0]....
.L_14:
        /*0034*/ 	.word	0x00000140


	//   ....[1]....
        /*0038*/ 	.word	0x00000170


	//----- nvinfo : EIATTR_REQNTID
	.align		4
.L_15:
        /*003c*/ 	.byte	0x04, 0x10
        /*003e*/ 	.short	(.L_17 - .L_16)
.L_16:
        /*0040*/ 	.word	0x00000020
        /*0044*/ 	.word	0x00000001
        /*0048*/ 	.word	0x00000001


	//----- nvinfo : EIATTR_CBANK_PARAM_SIZE
	.align		4
.L_17:
        /*004c*/ 	.byte	0x03, 0x19
        /*004e*/ 	.short	0x000c


	//----- nvinfo : EIATTR_PARAM_CBANK
	.align		4
        /*0050*/ 	.byte	0x04, 0x0a
        /*0052*/ 	.short	(.L_19 - .L_18)
	.align		4
.L_18:
        /*0054*/ 	.word	index@(.nv.constant0.triton_poi_fused__to_copy_40)
        /*0058*/ 	.short	0x0210
        /*005a*/ 	.short	0x000c


	//----- nvinfo : EIATTR_SW_WAR
	.align		4
.L_19:
        /*005c*/ 	.byte	0x04, 0x36
        /*005e*/ 	.short	(.L_21 - .L_20)
.L_20:
        /*0060*/ 	.word	0x00000008
.L_21:


//--------------------- .nv.callgraph             --------------------------
	.section	.nv.callgraph,"",@"SHT_CUDA_CALLGRAPH"
	.align	4
	.sectionentsize	8
	.align		4
        /*0000*/ 	.word	0x00000000
	.align		4
        /*0004*/ 	.word	0xffffffff
	.align		4
        /*0008*/ 	.word	0x00000000
	.align		4
        /*000c*/ 	.word	0xfffffffe
	.align		4
        /*0010*/ 	.word	0x00000000
	.align		4
        /*0014*/ 	.word	0xfffffffd
	.align		4
        /*0018*/ 	.word	0x00000000
	.align		4
        /*001c*/ 	.word	0xfffffffc


//--------------------- .text.triton_poi_fused__to_copy_40 --------------------------
	.section	.text.triton_poi_fused__to_copy_40,"ax",@progbits
	.align	128
        .global         triton_poi_fused__to_copy_40
        .type           triton_poi_fused__to_copy_40,@function
        .size           triton_poi_fused__to_copy_40,(.L_x_1 - triton_poi_fused__to_copy_40)
        .other          triton_poi_fused__to_copy_40,@"STO_CUDA_ENTRY STV_DEFAULT"
triton_poi_fused__to_copy_40:
.text.triton_poi_fused__to_copy_40:
[----:B------:R-:W0:Y:S02]  /*0000*/  LDC R1, c[0x0][0x28] ;  /* 0x00000a00ff017b82 */ /* 0x000e240000000800 */
[----:B------:R-:W1:Y:S01]  /*0010*/  S2R R0, SR_TID.X ;  /* 0x0000000000007919 */ /* 0x000e620000002100 */
[----:B------:R-:W2:Y:S01]  /*0020*/  S2R R5, SR_CTAID.X ;  /* 0x0000000000057919 */ /* 0x000ea20000002500 */
[----:B-1----:R-:W-:-:S05]  /*0030*/  IMAD.SHL.U32 R0, R0, 0x2, RZ ;  /* 0x0000000200007824 */ /* 0x002fca00078e00ff */
[----:B------:R-:W-:-:S05]  /*0040*/  LOP3.LUT R0, R0, 0x3e, RZ, 0xc0, !PT ;  /* 0x0000003e00007812 */ /* 0x000fca00078ec0ff */
[----:B--2---:R-:W-:-:S04]  /*0050*/  IMAD R5, R5, 0x40, R0 ;  /* 0x0000004005057824 */ /* 0x004fc800078e0200 */
[C---:B------:R-:W-:Y:S01]  /*0060*/  VIADD R0, R5.reuse, 0x1 ;  /* 0x0000000105007836 */ /* 0x040fe20000000000 */
[----:B------:R-:W-:Y:S02]  /*0070*/  I2FP.F32.S32 R2, R5 ;  /* 0x0000000500027245 */ /* 0x000fe40000201400 */
[----:B------:R-:W-:Y:S02]  /*0080*/  ISETP.GE.AND P0, PT, R5, 0x40, PT ;  /* 0x000000400500780c */ /* 0x000fe40003f06270 */
[----:B------:R-:W-:Y:S01]  /*0090*/  I2FP.F32.S32 R0, R0 ;  /* 0x0000000000007245 */ /* 0x000fe20000201400 */
[----:B------:R-:W-:Y:S02]  /*00a0*/  FMUL R4, R2, 0.4920634925365447998 ;  /* 0x3efbefbf02047820 */ /* 0x000fe40000400000 */
[----:B------:R-:W1:Y:S02]  /*00b0*/  LDC.64 R2, c[0x0][0x210] ;  /* 0x00008400ff027b82 */ /* 0x000e640000000a00 */
[----:B------:R-:W-:Y:S01]  /*00c0*/  FMUL R0, R0, 0.4920634925365447998 ;  /* 0x3efbefbf00007820 */ /* 0x000fe20000400000 */
[----:B------:R-:W-:-:S04]  /*00d0*/  FMNMX R4, RZ, R4, !PT ;  /* 0x00000004ff047209 */ /* 0x000fc80007800000 */
[----:B------:R-:W-:Y:S02]  /*00e0*/  FMNMX R0, RZ, R0, !PT ;  /* 0x00000000ff007209 */ /* 0x000fe40007800000 */
[----:B------:R-:W2:Y:S08]  /*00f0*/  F2I.TRUNC.NTZ R4, R4 ;  /* 0x0000000400047305 */ /* 0x000eb0000020f100 */
[----:B------:R-:W3:Y:S01]  /*0100*/  F2I.TRUNC.NTZ R6, R0 ;  /* 0x0000000000067305 */ /* 0x000ee2000020f100 */
[----:B-1----:R-:W-:Y:S01]  /*0110*/  IMAD.WIDE R2, R5, 0x8, R2 ;  /* 0x0000000805027825 */ /* 0x002fe200078e0202 */
[----:B--2---:R-:W-:-:S02]  /*0120*/  SHF.R.S32.HI R5, RZ, 0x1f, R4 ;  /* 0x0000001fff057819 */ /* 0x004fc40000011404 */
[----:B---3--:R-:W-:Y:S01]  /*0130*/  SHF.R.S32.HI R7, RZ, 0x1f, R6 ;  /* 0x0000001fff077819 */ /* 0x008fe20000011406 */
[----:B------:R-:W-:Y:S06]  /*0140*/  @P0 EXIT ;  /* 0x000000000000094d */ /* 0x000fec0003800000 */
[----:B------:R-:W-:Y:S02]  /*0150*/  ULDC.64 UR4, c[0x0][0x208] ;  /* 0x0000820000047ab9 */ /* 0x000fe40000000a00 */
[----:B------:R-:W-:Y:S01]  /*0160*/  STG.E.128 desc[UR4][R2.64], R4 ;  /* 0x0000000402007986 */ /* 0x000fe2000c101d04 */
[----:B------:R-:W-:Y:S05]  /*0170*/  EXIT ;  /* 0x000000000000794d */ /* 0x000fea0003800000 */
.L_x_0:
[----:B------:R-:W-:-:S00]  /*0180*/  BRA `(.L_x_0) ;  /* 0xfffffffc00fc7947 */ /* 0x000fc0000383ffff */
[----:B------:R-:W-:-:S00]  /*0190*/  NOP ;  /* 0x0000000000007918 */ /* 0x000fc00000000000 */
        /* <DEDUP_REMOVED lines=14> */
.L_x_1:


//--------------------- .nv.constant0.triton_poi_fused__to_copy_40 --------------------------
	.section	.nv.constant0.triton_poi_fused__to_copy_40,"a",@progbits
	.sectionflags	@""
	.align	4
.nv.constant0.triton_poi_fused__to_copy_40:
	.zero		540
